//
// Generated by NVIDIA NVVM Compiler
//
// Compiler Build ID: CL-36424714
// Cuda compilation tools, release 13.0, V13.0.88
// Based on NVVM 20.0.0
//

.version 9.0
.target sm_100
.address_size 64

	// .globl	_Z9comp_centPdS_dPi
// _ZZ9comp_centPdS_dPiE6s_flag has been demoted

.visible .entry _Z9comp_centPdS_dPi(
	.param .u64 .ptr .align 1 _Z9comp_centPdS_dPi_param_0,
	.param .u64 .ptr .align 1 _Z9comp_centPdS_dPi_param_1,
	.param .f64 _Z9comp_centPdS_dPi_param_2,
	.param .u64 .ptr .align 1 _Z9comp_centPdS_dPi_param_3
)
{
	.reg .pred 	%p<2>;
	.reg .b32 	%r<6>;
	.reg .b64 	%rd<10>;
	.reg .b64 	%fd<6>;
	// demoted variable
	.shared .align 8 .u64 _ZZ9comp_centPdS_dPiE6s_flag;
	ld.param.u64 	%rd2, [_Z9comp_centPdS_dPi_param_0];
	ld.param.u64 	%rd3, [_Z9comp_centPdS_dPi_param_1];
	ld.param.f64 	%fd1, [_Z9comp_centPdS_dPi_param_2];
	ld.param.u64 	%rd1, [_Z9comp_centPdS_dPi_param_3];
	cvta.to.global.u64 	%rd4, %rd2;
	cvta.to.global.u64 	%rd5, %rd3;
	st.shared.u64 	[_ZZ9comp_centPdS_dPiE6s_flag], %rd1;
	mov.u32 	%r1, %ctaid.x;
	mov.u32 	%r2, %ntid.x;
	mov.u32 	%r3, %tid.x;
	mad.lo.s32 	%r4, %r1, %r2, %r3;
	mul.wide.u32 	%rd6, %r4, 8;
	add.s64 	%rd7, %rd5, %rd6;
	ld.global.f64 	%fd2, [%rd7];
	add.s64 	%rd8, %rd4, %rd6;
	ld.global.f64 	%fd3, [%rd8];
	sub.f64 	%fd4, %fd2, %fd3;
	abs.f64 	%fd5, %fd4;
	setp.geu.f64 	%p1, %fd1, %fd5;
	@%p1 bra 	$L__BB0_2;
	cvta.to.global.u64 	%rd9, %rd1;
	mov.b32 	%r5, 0;
	st.global.u32 	[%rd9], %r5;
$L__BB0_2:
	ret;

}


// ===== COMPILED SASS (sm_100) =====

	.target	sm_100

	.elftype	@"ET_EXEC"


//--------------------- .note.nv.tkinfo           --------------------------
	.section	.note.nv.tkinfo,"",@"SHT_NOTE"
	.sectionflags	@"SHF_NOTE_NV_TKINFO"
	.tkinfo
        /*0018*/ 	.word	0x00000002
        /*0030*/ 	.string	""
        /*0030*/ 	.string	"ptxas"
        /*0030*/ 	.string	"Cuda compilation tools, release 13.0, V13.0.88"
        /*0030*/ 	.string	"Build cuda_13.0.r13.0/compiler.36424714_0"
        /*0030*/ 	.string	"-arch sm_100 -m 64 "



//--------------------- .note.nv.cuinfo           --------------------------
	.section	.note.nv.cuinfo,"",@"SHT_NOTE"
	.sectionflags	@"SHF_NOTE_NV_CUINFO"
        /*0018*/ 	.short	0x0002
        /*001a*/ 	.short	0x0064
        /*001c*/ 	.short	0x0082
	.zero		2


//--------------------- .nv.info                  --------------------------
	.section	.nv.info,"",@"SHT_CUDA_INFO"
	.align	4


	//----- nvinfo : EIATTR_REGCOUNT
	.align		4
        /*0000*/ 	.byte	0x04, 0x2f
        /*0002*/ 	.short	(.L_1 - .L_0)
	.align		4
.L_0:
        /*0004*/ 	.word	index@(_Z9comp_centPdS_dPi)
        /*0008*/ 	.word	0x0000000e


	//----- nvinfo : EIATTR_FRAME_SIZE
	.align		4
.L_1:
        /*000c*/ 	.byte	0x04, 0x11
        /*000e*/ 	.short	(.L_3 - .L_2)
	.align		4
.L_2:
        /*0010*/ 	.word	index@(_Z9comp_centPdS_dPi)
        /*0014*/ 	.word	0x00000000


	//----- nvinfo : EIATTR_MIN_STACK_SIZE
	.align		4
.L_3:
        /*0018*/ 	.byte	0x04, 0x12
        /*001a*/ 	.short	(.L_5 - .L_4)
	.align		4
.L_4:
        /*001c*/ 	.word	index@(_Z9comp_centPdS_dPi)
        /*0020*/ 	.word	0x00000000
.L_5:


//--------------------- .nv.compat                --------------------------
	.section	.nv.compat,"",@"SHT_CUDA_COMPAT_INFO"
	.align	4
        /*0000*/ 	.byte	0x02, 0x09, 0x00, 0x00, 0x02, 0x02, 0x01, 0x00, 0x02, 0x05, 0x05, 0x00, 0x03, 0x07, 0x01, 0x01
        /*0010*/ 	.byte	0x02, 0x03, 0x00, 0x00, 0x02, 0x06, 0x01, 0x00, 0x04, 0x0b, 0x08, 0x00, 0x01, 0x00, 0x00, 0x00
        /*0020*/ 	.byte	0x00, 0x00, 0x00, 0x00


//--------------------- .nv.info._Z9comp_centPdS_dPi --------------------------
	.section	.nv.info._Z9comp_centPdS_dPi,"",@"SHT_CUDA_INFO"
	.sectionflags	@""
	.align	4


	//----- nvinfo : EIATTR_CUDA_API_VERSION
	.align		4
        /*0000*/ 	.byte	0x04, 0x37
        /*0002*/ 	.short	(.L_7 - .L_6)
.L_6:
        /*0004*/ 	.word	0x00000082


	//----- nvinfo : EIATTR_KPARAM_INFO
	.align		4
.L_7:
        /*0008*/ 	.byte	0x04, 0x17
        /*000a*/ 	.short	(.L_9 - .L_8)
.L_8:
        /*000c*/ 	.word	0x00000000
        /*0010*/ 	.short	0x0003
        /*0012*/ 	.short	0x0018
        /*0014*/ 	.byte	0x00, 0xf5, 0x21, 0x00


	//----- nvinfo : EIATTR_KPARAM_INFO
	.align		4
.L_9:
        /*0018*/ 	.byte	0x04, 0x17
        /*001a*/ 	.short	(.L_11 - .L_10)
.L_10:
        /*001c*/ 	.word	0x00000000
        /*0020*/ 	.short	0x0002
        /*0022*/ 	.short	0x0010
        /*0024*/ 	.byte	0x00, 0xf0, 0x21, 0x00


	//----- nvinfo : EIATTR_KPARAM_INFO
	.align		4
.L_11:
        /*0028*/ 	.byte	0x04, 0x17
        /*002a*/ 	.short	(.L_13 - .L_12)
.L_12:
        /*002c*/ 	.word	0x00000000
        /*0030*/ 	.short	0x0001
        /*0032*/ 	.short	0x0008
        /*0034*/ 	.byte	0x00, 0xf5, 0x21, 0x00


	//----- nvinfo : EIATTR_KPARAM_INFO
	.align		4
.L_13:
        /*0038*/ 	.byte	0x04, 0x17
        /*003a*/ 	.short	(.L_15 - .L_14)
.L_14:
        /*003c*/ 	.word	0x00000000
        /*0040*/ 	.short	0x0000
        /*0042*/ 	.short	0x0000
        /*0044*/ 	.byte	0x00, 0xf5, 0x21, 0x00


	//----- nvinfo : EIATTR_SPARSE_MMA_MASK
	.align		4
.L_15:
        /*0048*/ 	.byte	0x03, 0x50
        /*004a*/ 	.short	0x0000


	//----- nvinfo : EIATTR_MAXREG_COUNT
	.align		4
        /*004c*/ 	.byte	0x03, 0x1b
        /*004e*/ 	.short	0x00ff


	//----- nvinfo : EIATTR_MERCURY_ISA_VERSION
	.align		4
        /*0050*/ 	.byte	0x03, 0x5f
        /*0052*/ 	.short	0x0101


	//----- nvinfo : EIATTR_VRC_CTA_INIT_COUNT
	.align		4
        /*0054*/ 	.byte	0x02, 0x4a
	.zero		1
	.zero		1


	//----- nvinfo : EIATTR_EXIT_INSTR_OFFSETS
	.align		4
        /*0058*/ 	.byte	0x04, 0x1c
        /*005a*/ 	.short	(.L_17 - .L_16)


	//   ....[0]....
.L_16:
        /*005c*/ 	.word	0x00000140


	//   ....[1]....
        /*0060*/ 	.word	0x00000170


	//----- nvinfo : EIATTR_CBANK_PARAM_SIZE
	.align		4
.L_17:
        /*0064*/ 	.byte	0x03, 0x19
        /*0066*/ 	.short	0x0020


	//----- nvinfo : EIATTR_PARAM_CBANK
	.align		4
        /*0068*/ 	.byte	0x04, 0x0a
        /*006a*/ 	.short	(.L_19 - .L_18)
	.align		4
.L_18:
        /*006c*/ 	.word	index@(.nv.constant0._Z9comp_centPdS_dPi)
        /*0070*/ 	.short	0x0380
        /*0072*/ 	.short	0x0020


	//----- nvinfo : EIATTR_SW_WAR
	.align		4
.L_19:
        /*0074*/ 	.byte	0x04, 0x36
        /*0076*/ 	.short	(.L_21 - .L_20)
.L_20:
        /*0078*/ 	.word	0x00000008
.L_21:


//--------------------- .nv.callgraph             --------------------------
	.section	.nv.callgraph,"",@"SHT_CUDA_CALLGRAPH"
	.align	4
	.sectionentsize	8
	.align		4
        /*0000*/ 	.word	0x00000000
	.align		4
        /*0004*/ 	.word	0xffffffff
	.align		4
        /*0008*/ 	.word	0x00000000
	.align		4
        /*000c*/ 	.word	0xfffffffe
	.align		4
        /*0010*/ 	.word	0x00000000
	.align		4
        /*0014*/ 	.word	0xfffffffd
	.align		4
        /*0018*/ 	.word	0x00000000
	.align		4
        /*001c*/ 	.word	0xfffffffc


//--------------------- .text._Z9comp_centPdS_dPi --------------------------
	.section	.text._Z9comp_centPdS_dPi,"ax",@progbits
	.align	128
        .global         _Z9comp_centPdS_dPi
        .type           _Z9comp_centPdS_dPi,@function
        .size           _Z9comp_centPdS_dPi,(.L_x_1 - _Z9comp_centPdS_dPi)
        .other          _Z9comp_centPdS_dPi,@"STO_CUDA_ENTRY STV_DEFAULT"
_Z9comp_centPdS_dPi:
.text._Z9comp_centPdS_dPi:
[----:B------:R-:W-:Y:S01]  /*0000*/  LDC R1, c[0x0][0x37c] ;  /* 0x0000df00ff017b82 */ /* 0x000fe20000000800 */
[----:B------:R-:W0:Y:S07]  /*0010*/  S2R R0, SR_TID.X ;  /* 0x0000000000007919 */ /* 0x000e2e0000002100 */
[----:B------:R-:W0:Y:S01]  /*0020*/  S2UR UR4, SR_CTAID.X ;  /* 0x00000000000479c3 */ /* 0x000e220000002500 */
[----:B------:R-:W1:Y:S07]  /*0030*/  LDCU.64 UR6, c[0x0][0x358] ;  /* 0x00006b00ff0677ac */ /* 0x000e6e0008000a00 */
[----:B------:R-:W0:Y:S08]  /*0040*/  LDC R7, c[0x0][0x360] ;  /* 0x0000d800ff077b82 */ /* 0x000e300000000800 */
[----:B------:R-:W2:Y:S08]  /*0050*/  LDC.64 R2, c[0x0][0x388] ;  /* 0x0000e200ff027b82 */ /* 0x000eb00000000a00 */
[----:B------:R-:W3:Y:S01]  /*0060*/  LDC.64 R4, c[0x0][0x380] ;  /* 0x0000e000ff047b82 */ /* 0x000ee20000000a00 */
[----:B0-----:R-:W-:-:S07]  /*0070*/  IMAD R7, R7, UR4, R0 ;  /* 0x0000000407077c24 */ /* 0x001fce000f8e0200 */
[----:B------:R-:W0:Y:S01]  /*0080*/  LDC.64 R10, c[0x0][0x390] ;  /* 0x0000e400ff0a7b82 */ /* 0x000e220000000a00 */
[----:B--2---:R-:W-:-:S07]  /*0090*/  IMAD.WIDE.U32 R2, R7, 0x8, R2 ;  /* 0x0000000807027825 */ /* 0x004fce00078e0002 */
[----:B------:R-:W2:Y:S01]  /*00a0*/  S2UR UR5, SR_CgaCtaId ;  /* 0x00000000000579c3 */ /* 0x000ea20000008800 */
[----:B-1----:R-:W4:Y:S01]  /*00b0*/  LDG.E.64 R2, desc[UR6][R2.64] ;  /* 0x0000000602027981 */ /* 0x002f22000c1e1b00 */
[----:B---3--:R-:W-:-:S06]  /*00c0*/  IMAD.WIDE.U32 R4, R7, 0x8, R4 ;  /* 0x0000000807047825 */ /* 0x008fcc00078e0004 */
[----:B------:R-:W1:Y:S01]  /*00d0*/  LDC.64 R8, c[0x0][0x398] ;  /* 0x0000e600ff087b82 */ /* 0x000e620000000a00 */
[----:B------:R-:W4:Y:S01]  /*00e0*/  LDG.E.64 R4, desc[UR6][R4.64] ;  /* 0x0000000604047981 */ /* 0x000f22000c1e1b00 */
[----:B------:R-:W-:Y:S02]  /*00f0*/  UMOV UR4, 0x400 ;  /* 0x0000040000047882 */ /* 0x000fe40000000000 */
[----:B--2---:R-:W-:-:S09]  /*0100*/  ULEA UR4, UR5, UR4, 0x18 ;  /* 0x0000000405047291 */ /* 0x004fd2000f8ec0ff */
[----:B-1----:R1:W-:Y:S01]  /*0110*/  STS.64 [UR4], R8 ;  /* 0x00000008ff007988 */ /* 0x0023e20008000a04 */
[----:B----4-:R-:W-:-:S08]  /*0120*/  DADD R6, R2, -R4 ;  /* 0x0000000002067229 */ /* 0x010fd00000000804 */
[----:B0-----:R-:W-:-:S14]  /*0130*/  DSETP.GT.AND P0, PT, |R6|, R10, PT ;  /* 0x0000000a0600722a */ /* 0x001fdc0003f04200 */
[----:B-1----:R-:W-:Y:S05]  /*0140*/  @!P0 EXIT ;  /* 0x000000000000894d */ /* 0x002fea0003800000 */
[----:B------:R-:W0:Y:S02]  /*0150*/  LDC.64 R2, c[0x0][0x398] ;  /* 0x0000e600ff027b82 */ /* 0x000e240000000a00 */
[----:B0-----:R-:W-:Y:S01]  /*0160*/  STG.E desc[UR6][R2.64], RZ ;  /* 0x000000ff02007986 */ /* 0x001fe2000c101906 */
[----:B------:R-:W-:Y:S05]  /*0170*/  EXIT ;  /* 0x000000000000794d */ /* 0x000fea0003800000 */
.L_x_0:
[----:B------:R-:W-:-:S00]  /*0180*/  BRA `(.L_x_0) ;  /* 0xfffffffc00fc7947 */ /* 0x000fc0000383ffff */
[----:B------:R-:W-:-:S00]  /*0190*/  NOP ;  /* 0x0000000000007918 */ /* 0x000fc00000000000 */
        /* <DEDUP_REMOVED lines=14> */
.L_x_1:


//--------------------- .nv.shared._Z9comp_centPdS_dPi --------------------------
	.section	.nv.shared._Z9comp_centPdS_dPi,"aw",@nobits
	.sectionflags	@""
	.align	8
.nv.shared._Z9comp_centPdS_dPi:
	.zero		1032


//--------------------- .nv.shared.reserved.0     --------------------------
	.section	.nv.shared.reserved.0,"aw",@nobits
	.weak		__nv_reservedSMEM_offset_0_alias
	.size		__nv_reservedSMEM_offset_0_alias, 0, 64
	.other		__nv_reservedSMEM_offset_0_alias,@"STO_CUDA_RESERVED_SHARED STV_DEFAULT"
__nv_reservedSMEM_offset_0_alias:
	.zero		0
	.zero		64


//--------------------- .nv.constant0._Z9comp_centPdS_dPi --------------------------
	.section	.nv.constant0._Z9comp_centPdS_dPi,"a",@progbits
	.sectionflags	@""
	.align	4
.nv.constant0._Z9comp_centPdS_dPi:
	.zero		928


//--------------------- SYMBOLS --------------------------

	.type		.nv.reservedSmem.offset0,@object
	.size		.nv.reservedSmem.offset0,0x4
	.type		.nv.reservedSmem.cap,@object
	.size		.nv.reservedSmem.cap,0x4
